//
// Generated by NVIDIA NVVM Compiler
//
// Compiler Build ID: CL-36424714
// Cuda compilation tools, release 13.0, V13.0.88
// Based on NVVM 20.0.0
//

.version 9.0
.target sm_100
.address_size 64

	// .globl	_Z8calc_dtwjjjPfS_S_
.extern .shared .align 16 .b8 array[];

.visible .entry _Z8calc_dtwjjjPfS_S_(
	.param .u32 _Z8calc_dtwjjjPfS_S__param_0,
	.param .u32 _Z8calc_dtwjjjPfS_S__param_1,
	.param .u32 _Z8calc_dtwjjjPfS_S__param_2,
	.param .u64 .ptr .align 1 _Z8calc_dtwjjjPfS_S__param_3,
	.param .u64 .ptr .align 1 _Z8calc_dtwjjjPfS_S__param_4,
	.param .u64 .ptr .align 1 _Z8calc_dtwjjjPfS_S__param_5
)
{
	.reg .pred 	%p<26>;
	.reg .b32 	%r<128>;
	.reg .b32 	%f<118>;
	.reg .b64 	%rd<19>;

	ld.param.u32 	%r48, [_Z8calc_dtwjjjPfS_S__param_0];
	ld.param.u32 	%r49, [_Z8calc_dtwjjjPfS_S__param_1];
	ld.param.u32 	%r50, [_Z8calc_dtwjjjPfS_S__param_2];
	ld.param.u64 	%rd4, [_Z8calc_dtwjjjPfS_S__param_3];
	ld.param.u64 	%rd5, [_Z8calc_dtwjjjPfS_S__param_4];
	ld.param.u64 	%rd3, [_Z8calc_dtwjjjPfS_S__param_5];
	cvta.to.global.u64 	%rd6, %rd5;
	cvta.to.global.u64 	%rd1, %rd4;
	mov.u32 	%r1, %ntid.x;
	shl.b32 	%r51, %r1, 2;
	mov.u32 	%r127, array;
	add.s32 	%r118, %r127, %r51;
	mov.u32 	%r53, %ctaid.y;
	mov.u32 	%r54, %nctaid.x;
	mov.u32 	%r55, %ctaid.x;
	mad.lo.s32 	%r56, %r53, %r54, %r55;
	mul.lo.s32 	%r57, %r56, %r1;
	cvt.u64.u32 	%rd7, %r57;
	mul.lo.s32 	%r3, %r50, %r56;
	mov.u32 	%r4, %tid.x;
	rem.u32 	%r5, %r4, %r49;
	ld.global.f32 	%f4, [%rd1];
	cvt.u64.u32 	%rd8, %r4;
	add.s64 	%rd9, %rd7, %rd8;
	shl.b64 	%rd10, %rd9, 2;
	add.s64 	%rd2, %rd6, %rd10;
	ld.global.f32 	%f5, [%rd2];
	sub.f32 	%f6, %f4, %f5;
	mul.f32 	%f7, %f6, %f6;
	add.s32 	%r58, %r1, %r4;
	shl.b32 	%r59, %r58, 2;
	add.s32 	%r6, %r118, %r59;
	st.shared.f32 	[%r6], %f7;
	bar.sync 	0;
	setp.ne.s32 	%p2, %r5, 0;
	@%p2 bra 	$L__BB0_13;
	ld.shared.f32 	%f8, [%r6];
	shl.b32 	%r60, %r4, 2;
	mov.u32 	%r61, array;
	add.s32 	%r7, %r61, %r60;
	st.shared.f32 	[%r7], %f8;
	setp.lt.u32 	%p3, %r49, 2;
	@%p3 bra 	$L__BB0_13;
	add.s32 	%r8, %r49, -1;
	add.s32 	%r63, %r49, -2;
	and.b32  	%r9, %r8, 7;
	setp.lt.u32 	%p4, %r63, 7;
	mov.b32 	%r115, 1;
	@%p4 bra 	$L__BB0_5;
	and.b32  	%r10, %r8, -8;
	mov.b32 	%r113, 1;
$L__BB0_4:
	.pragma "nounroll";
	shl.b32 	%r65, %r113, 2;
	add.s32 	%r66, %r7, %r65;
	ld.shared.f32 	%f9, [%r66+-4];
	add.s32 	%r67, %r6, %r65;
	ld.shared.f32 	%f10, [%r67];
	add.f32 	%f11, %f9, %f10;
	st.shared.f32 	[%r66], %f11;
	ld.shared.f32 	%f12, [%r67+4];
	add.f32 	%f13, %f11, %f12;
	st.shared.f32 	[%r66+4], %f13;
	ld.shared.f32 	%f14, [%r67+8];
	add.f32 	%f15, %f13, %f14;
	st.shared.f32 	[%r66+8], %f15;
	ld.shared.f32 	%f16, [%r67+12];
	add.f32 	%f17, %f15, %f16;
	st.shared.f32 	[%r66+12], %f17;
	ld.shared.f32 	%f18, [%r67+16];
	add.f32 	%f19, %f17, %f18;
	st.shared.f32 	[%r66+16], %f19;
	ld.shared.f32 	%f20, [%r67+20];
	add.f32 	%f21, %f19, %f20;
	st.shared.f32 	[%r66+20], %f21;
	ld.shared.f32 	%f22, [%r67+24];
	add.f32 	%f23, %f21, %f22;
	st.shared.f32 	[%r66+24], %f23;
	ld.shared.f32 	%f24, [%r67+28];
	add.f32 	%f25, %f23, %f24;
	st.shared.f32 	[%r66+28], %f25;
	add.s32 	%r115, %r113, 8;
	add.s32 	%r68, %r113, 7;
	setp.ne.s32 	%p5, %r68, %r10;
	mov.u32 	%r113, %r115;
	@%p5 bra 	$L__BB0_4;
$L__BB0_5:
	setp.eq.s32 	%p6, %r9, 0;
	@%p6 bra 	$L__BB0_13;
	and.b32  	%r14, %r8, 3;
	setp.lt.u32 	%p7, %r9, 4;
	@%p7 bra 	$L__BB0_8;
	shl.b32 	%r69, %r115, 2;
	add.s32 	%r70, %r7, %r69;
	ld.shared.f32 	%f26, [%r70+-4];
	add.s32 	%r71, %r6, %r69;
	ld.shared.f32 	%f27, [%r71];
	add.f32 	%f28, %f26, %f27;
	st.shared.f32 	[%r70], %f28;
	ld.shared.f32 	%f29, [%r71+4];
	add.f32 	%f30, %f28, %f29;
	st.shared.f32 	[%r70+4], %f30;
	ld.shared.f32 	%f31, [%r71+8];
	add.f32 	%f32, %f30, %f31;
	st.shared.f32 	[%r70+8], %f32;
	ld.shared.f32 	%f33, [%r71+12];
	add.f32 	%f34, %f32, %f33;
	st.shared.f32 	[%r70+12], %f34;
	add.s32 	%r115, %r115, 4;
$L__BB0_8:
	setp.eq.s32 	%p8, %r14, 0;
	@%p8 bra 	$L__BB0_13;
	setp.eq.s32 	%p9, %r14, 1;
	@%p9 bra 	$L__BB0_11;
	shl.b32 	%r72, %r115, 2;
	add.s32 	%r73, %r7, %r72;
	ld.shared.f32 	%f35, [%r73+-4];
	add.s32 	%r74, %r6, %r72;
	ld.shared.f32 	%f36, [%r74];
	add.f32 	%f37, %f35, %f36;
	st.shared.f32 	[%r73], %f37;
	ld.shared.f32 	%f38, [%r74+4];
	add.f32 	%f39, %f37, %f38;
	st.shared.f32 	[%r73+4], %f39;
	add.s32 	%r115, %r115, 2;
$L__BB0_11:
	and.b32  	%r75, %r8, 1;
	setp.eq.b32 	%p10, %r75, 1;
	not.pred 	%p11, %p10;
	@%p11 bra 	$L__BB0_13;
	shl.b32 	%r76, %r115, 2;
	add.s32 	%r77, %r7, %r76;
	ld.shared.f32 	%f40, [%r77+-4];
	add.s32 	%r78, %r6, %r76;
	ld.shared.f32 	%f41, [%r78];
	add.f32 	%f42, %f40, %f41;
	st.shared.f32 	[%r77], %f42;
$L__BB0_13:
	bar.sync 	0;
	setp.lt.u32 	%p12, %r48, 2;
	@%p12 bra 	$L__BB0_32;
	setp.eq.s32 	%p13, %r5, 0;
	setp.gt.u32 	%p14, %r49, 1;
	and.pred  	%p1, %p13, %p14;
	add.s32 	%r82, %r49, -1;
	add.s32 	%r19, %r49, -2;
	add.s32 	%r83, %r49, 7;
	and.b32  	%r84, %r83, 7;
	add.s32 	%r20, %r84, -1;
	add.s32 	%r85, %r49, 3;
	and.b32  	%r21, %r85, 3;
	and.b32  	%r22, %r82, 7;
	and.b32  	%r23, %r83, 3;
	and.b32  	%r24, %r85, 1;
	and.b32  	%r86, %r82, -8;
	neg.s32 	%r25, %r86;
	shl.b32 	%r87, %r4, 2;
	shl.b32 	%r88, %r1, 3;
	add.s32 	%r89, %r88, %r87;
	add.s32 	%r90, %r89, %r127;
	add.s32 	%r26, %r90, 16;
	mov.b32 	%r117, 1;
	not.pred 	%p16, %p1;
$L__BB0_15:
	mov.u32 	%r29, %r127;
	mov.u32 	%r127, %r118;
	setp.ne.s32 	%p15, %r5, 0;
	mul.wide.u32 	%rd11, %r117, 4;
	add.s64 	%rd12, %rd1, %rd11;
	ld.global.f32 	%f43, [%rd12];
	ld.global.f32 	%f44, [%rd2];
	sub.f32 	%f45, %f43, %f44;
	mul.f32 	%f46, %f45, %f45;
	st.shared.f32 	[%r6], %f46;
	bar.sync 	0;
	@%p15 bra 	$L__BB0_17;
	add.s32 	%r94, %r29, %r87;
	ld.shared.f32 	%f49, [%r94];
	ld.shared.f32 	%f50, [%r6];
	add.f32 	%f117, %f49, %f50;
	bra.uni 	$L__BB0_18;
$L__BB0_17:
	add.s32 	%r92, %r29, %r87;
	ld.shared.f32 	%f47, [%r92];
	ld.shared.f32 	%f48, [%r92+-4];
	min.f32 	%f117, %f47, %f48;
$L__BB0_18:
	add.s32 	%r30, %r127, %r87;
	st.shared.f32 	[%r30], %f117;
	bar.sync 	0;
	@%p16 bra 	$L__BB0_31;
	setp.lt.u32 	%p17, %r19, 7;
	mov.b32 	%r125, 1;
	@%p17 bra 	$L__BB0_23;
	add.s32 	%r99, %r87, %r127;
	add.s32 	%r121, %r99, 16;
	mov.b32 	%r122, 0;
	mov.u32 	%r120, %r26;
	mov.u32 	%r123, %r25;
$L__BB0_21:
	.pragma "nounroll";
	ld.shared.f32 	%f51, [%r121+-12];
	ld.shared.f32 	%f52, [%r121+-16];
	min.f32 	%f53, %f51, %f52;
	ld.shared.f32 	%f54, [%r120+-12];
	add.f32 	%f55, %f53, %f54;
	st.shared.f32 	[%r121+-12], %f55;
	ld.shared.f32 	%f56, [%r121+-8];
	min.f32 	%f57, %f56, %f55;
	ld.shared.f32 	%f58, [%r120+-8];
	add.f32 	%f59, %f57, %f58;
	st.shared.f32 	[%r121+-8], %f59;
	ld.shared.f32 	%f60, [%r121+-4];
	min.f32 	%f61, %f60, %f59;
	ld.shared.f32 	%f62, [%r120+-4];
	add.f32 	%f63, %f61, %f62;
	st.shared.f32 	[%r121+-4], %f63;
	ld.shared.f32 	%f64, [%r121];
	min.f32 	%f65, %f64, %f63;
	ld.shared.f32 	%f66, [%r120];
	add.f32 	%f67, %f65, %f66;
	st.shared.f32 	[%r121], %f67;
	ld.shared.f32 	%f68, [%r121+4];
	min.f32 	%f69, %f68, %f67;
	ld.shared.f32 	%f70, [%r120+4];
	add.f32 	%f71, %f69, %f70;
	st.shared.f32 	[%r121+4], %f71;
	ld.shared.f32 	%f72, [%r121+8];
	min.f32 	%f73, %f72, %f71;
	ld.shared.f32 	%f74, [%r120+8];
	add.f32 	%f75, %f73, %f74;
	st.shared.f32 	[%r121+8], %f75;
	ld.shared.f32 	%f76, [%r121+12];
	min.f32 	%f77, %f76, %f75;
	ld.shared.f32 	%f78, [%r120+12];
	add.f32 	%f79, %f77, %f78;
	st.shared.f32 	[%r121+12], %f79;
	ld.shared.f32 	%f80, [%r121+16];
	min.f32 	%f81, %f80, %f79;
	ld.shared.f32 	%f82, [%r120+16];
	add.f32 	%f83, %f81, %f82;
	st.shared.f32 	[%r121+16], %f83;
	add.s32 	%r123, %r123, 8;
	add.s32 	%r122, %r122, 8;
	add.s32 	%r121, %r121, 32;
	add.s32 	%r120, %r120, 32;
	setp.ne.s32 	%p18, %r123, 0;
	@%p18 bra 	$L__BB0_21;
	add.s32 	%r125, %r122, 1;
$L__BB0_23:
	setp.eq.s32 	%p19, %r22, 0;
	@%p19 bra 	$L__BB0_31;
	setp.lt.u32 	%p20, %r20, 3;
	@%p20 bra 	$L__BB0_26;
	shl.b32 	%r100, %r125, 2;
	add.s32 	%r101, %r30, %r100;
	ld.shared.f32 	%f84, [%r101];
	ld.shared.f32 	%f85, [%r101+-4];
	min.f32 	%f86, %f84, %f85;
	add.s32 	%r102, %r6, %r100;
	ld.shared.f32 	%f87, [%r102];
	add.f32 	%f88, %f86, %f87;
	st.shared.f32 	[%r101], %f88;
	ld.shared.f32 	%f89, [%r101+4];
	min.f32 	%f90, %f89, %f88;
	ld.shared.f32 	%f91, [%r102+4];
	add.f32 	%f92, %f90, %f91;
	st.shared.f32 	[%r101+4], %f92;
	ld.shared.f32 	%f93, [%r101+8];
	min.f32 	%f94, %f93, %f92;
	ld.shared.f32 	%f95, [%r102+8];
	add.f32 	%f96, %f94, %f95;
	st.shared.f32 	[%r101+8], %f96;
	ld.shared.f32 	%f97, [%r101+12];
	min.f32 	%f98, %f97, %f96;
	ld.shared.f32 	%f99, [%r102+12];
	add.f32 	%f100, %f98, %f99;
	st.shared.f32 	[%r101+12], %f100;
	add.s32 	%r125, %r125, 4;
$L__BB0_26:
	setp.eq.s32 	%p21, %r23, 0;
	@%p21 bra 	$L__BB0_31;
	setp.eq.s32 	%p22, %r21, 1;
	@%p22 bra 	$L__BB0_29;
	shl.b32 	%r103, %r125, 2;
	add.s32 	%r104, %r30, %r103;
	ld.shared.f32 	%f101, [%r104];
	ld.shared.f32 	%f102, [%r104+-4];
	min.f32 	%f103, %f101, %f102;
	add.s32 	%r105, %r6, %r103;
	ld.shared.f32 	%f104, [%r105];
	add.f32 	%f105, %f103, %f104;
	st.shared.f32 	[%r104], %f105;
	ld.shared.f32 	%f106, [%r104+4];
	min.f32 	%f107, %f106, %f105;
	ld.shared.f32 	%f108, [%r105+4];
	add.f32 	%f109, %f107, %f108;
	st.shared.f32 	[%r104+4], %f109;
	add.s32 	%r125, %r125, 2;
$L__BB0_29:
	setp.eq.s32 	%p23, %r24, 0;
	@%p23 bra 	$L__BB0_31;
	shl.b32 	%r106, %r125, 2;
	add.s32 	%r107, %r30, %r106;
	ld.shared.f32 	%f110, [%r107];
	ld.shared.f32 	%f111, [%r107+-4];
	min.f32 	%f112, %f110, %f111;
	add.s32 	%r108, %r6, %r106;
	ld.shared.f32 	%f113, [%r108];
	add.f32 	%f114, %f112, %f113;
	st.shared.f32 	[%r107], %f114;
$L__BB0_31:
	bar.sync 	0;
	bar.sync 	0;
	add.s32 	%r117, %r117, 1;
	setp.ne.s32 	%p24, %r117, %r48;
	mov.u32 	%r118, %r29;
	@%p24 bra 	$L__BB0_15;
$L__BB0_32:
	setp.ne.s32 	%p25, %r5, 0;
	@%p25 bra 	$L__BB0_34;
	add.s32 	%r109, %r4, %r49;
	shl.b32 	%r110, %r109, 2;
	add.s32 	%r111, %r127, %r110;
	ld.shared.f32 	%f115, [%r111+-4];
	sqrt.rn.f32 	%f116, %f115;
	div.u32 	%r112, %r4, %r49;
	cvt.u64.u32 	%rd13, %r112;
	cvt.u64.u32 	%rd14, %r3;
	add.s64 	%rd15, %rd13, %rd14;
	cvta.to.global.u64 	%rd16, %rd3;
	shl.b64 	%rd17, %rd15, 2;
	add.s64 	%rd18, %rd16, %rd17;
	st.global.f32 	[%rd18], %f116;
$L__BB0_34:
	ret;

}


// ===== COMPILED SASS (sm_100) =====

	.target	sm_100

	.elftype	@"ET_EXEC"


//--------------------- .note.nv.tkinfo           --------------------------
	.section	.note.nv.tkinfo,"",@"SHT_NOTE"
	.sectionflags	@"SHF_NOTE_NV_TKINFO"
	.tkinfo
        /*0018*/ 	.word	0x00000002
        /*0030*/ 	.string	""
        /*0030*/ 	.string	"ptxas"
        /*0030*/ 	.string	"Cuda compilation tools, release 13.0, V13.0.88"
        /*0030*/ 	.string	"Build cuda_13.0.r13.0/compiler.36424714_0"
        /*0030*/ 	.string	"-arch sm_100 -m 64 "



//--------------------- .note.nv.cuinfo           --------------------------
	.section	.note.nv.cuinfo,"",@"SHT_NOTE"
	.sectionflags	@"SHF_NOTE_NV_CUINFO"
        /*0018*/ 	.short	0x0002
        /*001a*/ 	.short	0x0064
        /*001c*/ 	.short	0x0082
	.zero		2


//--------------------- .nv.info                  --------------------------
	.section	.nv.info,"",@"SHT_CUDA_INFO"
	.align	4


	//----- nvinfo : EIATTR_REGCOUNT
	.align		4
        /*0000*/ 	.byte	0x04, 0x2f
        /*0002*/ 	.short	(.L_1 - .L_0)
	.align		4
.L_0:
        /*0004*/ 	.word	index@(_Z8calc_dtwjjjPfS_S_)
        /*0008*/ 	.word	0x0000001b


	//----- nvinfo : EIATTR_FRAME_SIZE
	.align		4
.L_1:
        /*000c*/ 	.byte	0x04, 0x11
        /*000e*/ 	.short	(.L_3 - .L_2)
	.align		4
.L_2:
        /*0010*/ 	.word	index@($__internal_0_$__cuda_sm20_sqrt_rn_f32_slowpath)
        /*0014*/ 	.word	0x00000000


	//----- nvinfo : EIATTR_FRAME_SIZE
	.align		4
.L_3:
        /*0018*/ 	.byte	0x04, 0x11
        /*001a*/ 	.short	(.L_5 - .L_4)
	.align		4
.L_4:
        /*001c*/ 	.word	index@(_Z8calc_dtwjjjPfS_S_)
        /*0020*/ 	.word	0x00000000


	//----- nvinfo : EIATTR_MIN_STACK_SIZE
	.align		4
.L_5:
        /*0024*/ 	.byte	0x04, 0x12
        /*0026*/ 	.short	(.L_7 - .L_6)
	.align		4
.L_6:
        /*0028*/ 	.word	index@(_Z8calc_dtwjjjPfS_S_)
        /*002c*/ 	.word	0x00000000
.L_7:


//--------------------- .nv.compat                --------------------------
	.section	.nv.compat,"",@"SHT_CUDA_COMPAT_INFO"
	.align	4
        /*0000*/ 	.byte	0x02, 0x09, 0x00, 0x00, 0x02, 0x02, 0x01, 0x00, 0x02, 0x05, 0x05, 0x00, 0x03, 0x07, 0x01, 0x01
        /*0010*/ 	.byte	0x02, 0x03, 0x00, 0x00, 0x02, 0x06, 0x01, 0x00, 0x04, 0x0b, 0x08, 0x00, 0x01, 0x00, 0x00, 0x00
        /*0020*/ 	.byte	0x00, 0x00, 0x00, 0x00


//--------------------- .nv.info._Z8calc_dtwjjjPfS_S_ --------------------------
	.section	.nv.info._Z8calc_dtwjjjPfS_S_,"",@"SHT_CUDA_INFO"
	.sectionflags	@""
	.align	4


	//----- nvinfo : EIATTR_CUDA_API_VERSION
	.align		4
        /*0000*/ 	.byte	0x04, 0x37
        /*0002*/ 	.short	(.L_9 - .L_8)
.L_8:
        /*0004*/ 	.word	0x00000082


	//----- nvinfo : EIATTR_KPARAM_INFO
	.align		4
.L_9:
        /*0008*/ 	.byte	0x04, 0x17
        /*000a*/ 	.short	(.L_11 - .L_10)
.L_10:
        /*000c*/ 	.word	0x00000000
        /*0010*/ 	.short	0x0005
        /*0012*/ 	.short	0x0020
        /*0014*/ 	.byte	0x00, 0xf5, 0x21, 0x00


	//----- nvinfo : EIATTR_KPARAM_INFO
	.align		4
.L_11:
        /*0018*/ 	.byte	0x04, 0x17
        /*001a*/ 	.short	(.L_13 - .L_12)
.L_12:
        /*001c*/ 	.word	0x00000000
        /*0020*/ 	.short	0x0004
        /*0022*/ 	.short	0x0018
        /*0024*/ 	.byte	0x00, 0xf5, 0x21, 0x00


	//----- nvinfo : EIATTR_KPARAM_INFO
	.align		4
.L_13:
        /*0028*/ 	.byte	0x04, 0x17
        /*002a*/ 	.short	(.L_15 - .L_14)
.L_14:
        /*002c*/ 	.word	0x00000000
        /*0030*/ 	.short	0x0003
        /*0032*/ 	.short	0x0010
        /*0034*/ 	.byte	0x00, 0xf5, 0x21, 0x00


	//----- nvinfo : EIATTR_KPARAM_INFO
	.align		4
.L_15:
        /*0038*/ 	.byte	0x04, 0x17
        /*003a*/ 	.short	(.L_17 - .L_16)
.L_16:
        /*003c*/ 	.word	0x00000000
        /*0040*/ 	.short	0x0002
        /*0042*/ 	.short	0x0008
        /*0044*/ 	.byte	0x00, 0xf0, 0x11, 0x00


	//----- nvinfo : EIATTR_KPARAM_INFO
	.align		4
.L_17:
        /*0048*/ 	.byte	0x04, 0x17
        /*004a*/ 	.short	(.L_19 - .L_18)
.L_18:
        /*004c*/ 	.word	0x00000000
        /*0050*/ 	.short	0x0001
        /*0052*/ 	.short	0x0004
        /*0054*/ 	.byte	0x00, 0xf0, 0x11, 0x00


	//----- nvinfo : EIATTR_KPARAM_INFO
	.align		4
.L_19:
        /*0058*/ 	.byte	0x04, 0x17
        /*005a*/ 	.short	(.L_21 - .L_20)
.L_20:
        /*005c*/ 	.word	0x00000000
        /*0060*/ 	.short	0x0000
        /*0062*/ 	.short	0x0000
        /*0064*/ 	.byte	0x00, 0xf0, 0x11, 0x00


	//----- nvinfo : EIATTR_SPARSE_MMA_MASK
	.align		4
.L_21:
        /*0068*/ 	.byte	0x03, 0x50
        /*006a*/ 	.short	0x0000


	//----- nvinfo : EIATTR_MAXREG_COUNT
	.align		4
        /*006c*/ 	.byte	0x03, 0x1b
        /*006e*/ 	.short	0x00ff


	//----- nvinfo : EIATTR_NUM_BARRIERS
	.align		4
        /*0070*/ 	.byte	0x02, 0x4c
        /*0072*/ 	.byte	0x01
	.zero		1


	//----- nvinfo : EIATTR_MERCURY_ISA_VERSION
	.align		4
        /*0074*/ 	.byte	0x03, 0x5f
        /*0076*/ 	.short	0x0101


	//----- nvinfo : EIATTR_VRC_CTA_INIT_COUNT
	.align		4
        /*0078*/ 	.byte	0x02, 0x4a
	.zero		1
	.zero		1


	//----- nvinfo : EIATTR_EXIT_INSTR_OFFSETS
	.align		4
        /*007c*/ 	.byte	0x04, 0x1c
        /*007e*/ 	.short	(.L_23 - .L_22)


	//   ....[0]....
.L_22:
        /*0080*/ 	.word	0x000012d0


	//   ....[1]....
        /*0084*/ 	.word	0x00001580


	//----- nvinfo : EIATTR_CRS_STACK_SIZE
	.align		4
.L_23:
        /*0088*/ 	.byte	0x04, 0x1e
        /*008a*/ 	.short	(.L_25 - .L_24)
.L_24:
        /*008c*/ 	.word	0x00000000


	//----- nvinfo : EIATTR_CBANK_PARAM_SIZE
	.align		4
.L_25:
        /*0090*/ 	.byte	0x03, 0x19
        /*0092*/ 	.short	0x0028


	//----- nvinfo : EIATTR_PARAM_CBANK
	.align		4
        /*0094*/ 	.byte	0x04, 0x0a
        /*0096*/ 	.short	(.L_27 - .L_26)
	.align		4
.L_26:
        /*0098*/ 	.word	index@(.nv.constant0._Z8calc_dtwjjjPfS_S_)
        /*009c*/ 	.short	0x0380
        /*009e*/ 	.short	0x0028


	//----- nvinfo : EIATTR_SW_WAR
	.align		4
.L_27:
        /*00a0*/ 	.byte	0x04, 0x36
        /*00a2*/ 	.short	(.L_29 - .L_28)
.L_28:
        /*00a4*/ 	.word	0x00000008
.L_29:


//--------------------- .nv.callgraph             --------------------------
	.section	.nv.callgraph,"",@"SHT_CUDA_CALLGRAPH"
	.align	4
	.sectionentsize	8
	.align		4
        /*0000*/ 	.word	0x00000000
	.align		4
        /*0004*/ 	.word	0xffffffff
	.align		4
        /*0008*/ 	.word	0x00000000
	.align		4
        /*000c*/ 	.word	0xfffffffe
	.align		4
        /*0010*/ 	.word	0x00000000
	.align		4
        /*0014*/ 	.word	0xfffffffd
	.align		4
        /*0018*/ 	.word	0x00000000
	.align		4
        /*001c*/ 	.word	0xfffffffc


//--------------------- .text._Z8calc_dtwjjjPfS_S_ --------------------------
	.section	.text._Z8calc_dtwjjjPfS_S_,"ax",@progbits
	.align	128
        .global         _Z8calc_dtwjjjPfS_S_
        .type           _Z8calc_dtwjjjPfS_S_,@function
        .size           _Z8calc_dtwjjjPfS_S_,(.L_x_19 - _Z8calc_dtwjjjPfS_S_)
        .other          _Z8calc_dtwjjjPfS_S_,@"STO_CUDA_ENTRY STV_DEFAULT"
_Z8calc_dtwjjjPfS_S_:
.text._Z8calc_dtwjjjPfS_S_:
[----:B------:R-:W-:Y:S01]  /*0000*/  LDC R1, c[0x0][0x37c] ;  /* 0x0000df00ff017b82 */ /* 0x000fe20000000800 */
[----:B------:R-:W0:Y:S01]  /*0010*/  S2R R3, SR_CTAID.X ;  /* 0x0000000000037919 */ /* 0x000e220000002500 */
[----:B------:R-:W1:Y:S06]  /*0020*/  LDCU UR6, c[0x0][0x360] ;  /* 0x00006c00ff0677ac */ /* 0x000e6c0008000800 */
[----:B------:R-:W0:Y:S01]  /*0030*/  S2UR UR4, SR_CTAID.Y ;  /* 0x00000000000479c3 */ /* 0x000e220000002600 */
[----:B------:R-:W2:Y:S01]  /*0040*/  S2R R4, SR_TID.X ;  /* 0x0000000000047919 */ /* 0x000ea20000002100 */
[----:B------:R-:W3:Y:S01]  /*0050*/  LDCU.64 UR10, c[0x0][0x398] ;  /* 0x00007300ff0a77ac */ /* 0x000ee20008000a00 */
[----:B------:R-:W4:Y:S05]  /*0060*/  LDCU.64 UR8, c[0x0][0x358] ;  /* 0x00006b00ff0877ac */ /* 0x000f2a0008000a00 */
[----:B------:R-:W0:Y:S01]  /*0070*/  LDC R6, c[0x0][0x370] ;  /* 0x0000dc00ff067b82 */ /* 0x000e220000000800 */
[----:B------:R-:W5:Y:S07]  /*0080*/  LDCU UR7, c[0x0][0x388] ;  /* 0x00007100ff0777ac */ /* 0x000f6e0008000800 */
[----:B------:R-:W4:Y:S08]  /*0090*/  LDC.64 R8, c[0x0][0x390] ;  /* 0x0000e400ff087b82 */ /* 0x000f300000000a00 */
[----:B------:R-:W5:Y:S01]  /*00a0*/  LDC R7, c[0x0][0x384] ;  /* 0x0000e100ff077b82 */ /* 0x000f620000000800 */
[----:B0-----:R-:W-:-:S04]  /*00b0*/  IMAD R6, R6, UR4, R3 ;  /* 0x0000000406067c24 */ /* 0x001fc8000f8e0203 */
[----:B-1----:R-:W-:Y:S01]  /*00c0*/  IMAD R3, R6, UR6, RZ ;  /* 0x0000000606037c24 */ /* 0x002fe2000f8e02ff */
[----:B----4-:R0:W4:Y:S04]  /*00d0*/  LDG.E R8, desc[UR8][R8.64] ;  /* 0x0000000808087981 */ /* 0x010128000c1e1900 */
[----:B--2---:R-:W-:-:S05]  /*00e0*/  IADD3 R0, P0, PT, R3, R4, RZ ;  /* 0x0000000403007210 */ /* 0x004fca0007f1e0ff */
[----:B------:R-:W-:Y:S01]  /*00f0*/  IMAD.X R3, RZ, RZ, RZ, P0 ;  /* 0x000000ffff037224 */ /* 0x000fe200000e06ff */
[----:B---3--:R-:W-:-:S04]  /*0100*/  LEA R2, P0, R0, UR10, 0x2 ;  /* 0x0000000a00027c11 */ /* 0x008fc8000f8010ff */
[----:B------:R-:W-:-:S05]  /*0110*/  LEA.HI.X R3, R0, UR11, R3, 0x2, P0 ;  /* 0x0000000b00037c11 */ /* 0x000fca00080f1403 */
[----:B------:R-:W4:Y:S01]  /*0120*/  LDG.E R5, desc[UR8][R2.64] ;  /* 0x0000000802057981 */ /* 0x000f22000c1e1900 */
[----:B-----5:R-:W1:Y:S08]  /*0130*/  I2F.U32.RP R0, R7 ;  /* 0x0000000700007306 */ /* 0x020e700000209000 */
[----:B-1----:R-:W1:Y:S02]  /*0140*/  MUFU.RCP R0, R0 ;  /* 0x0000000000007308 */ /* 0x002e640000001000 */
[----:B-1----:R-:W-:-:S06]  /*0150*/  VIADD R10, R0, 0xffffffe ;  /* 0x0ffffffe000a7836 */ /* 0x002fcc0000000000 */
[----:B------:R1:W2:Y:S02]  /*0160*/  F2I.FTZ.U32.TRUNC.NTZ R11, R10 ;  /* 0x0000000a000b7305 */ /* 0x0002a4000021f000 */
[----:B-1----:R-:W-:Y:S01]  /*0170*/  IMAD.MOV.U32 R10, RZ, RZ, RZ ;  /* 0x000000ffff0a7224 */ /* 0x002fe200078e00ff */
[----:B--2---:R-:W-:-:S05]  /*0180*/  IADD3 R12, PT, PT, RZ, -R11, RZ ;  /* 0x8000000bff0c7210 */ /* 0x004fca0007ffe0ff */
[----:B------:R-:W-:-:S04]  /*0190*/  IMAD R13, R12, R7, RZ ;  /* 0x000000070c0d7224 */ /* 0x000fc800078e02ff */
[----:B------:R-:W-:-:S06]  /*01a0*/  IMAD.HI.U32 R11, R11, R13, R10 ;  /* 0x0000000d0b0b7227 */ /* 0x000fcc00078e000a */
[----:B------:R-:W-:-:S04]  /*01b0*/  IMAD.HI.U32 R11, R11, R4, RZ ;  /* 0x000000040b0b7227 */ /* 0x000fc800078e00ff */
[----:B------:R-:W-:-:S04]  /*01c0*/  IMAD.MOV R11, RZ, RZ, -R11 ;  /* 0x000000ffff0b7224 */ /* 0x000fc800078e0a0b */
[----:B------:R-:W-:-:S05]  /*01d0*/  IMAD R0, R7, R11, R4 ;  /* 0x0000000b07007224 */ /* 0x000fca00078e0204 */
[----:B------:R-:W-:Y:S01]  /*01e0*/  ISETP.GE.U32.AND P0, PT, R0, R7, PT ;  /* 0x000000070000720c */ /* 0x000fe20003f06070 */
[----:B------:R-:W1:Y:S01]  /*01f0*/  S2UR UR5, SR_CgaCtaId ;  /* 0x00000000000579c3 */ /* 0x000e620000008800 */
[----:B------:R-:W-:-:S11]  /*0200*/  ISETP.NE.U32.AND P1, PT, R7, RZ, PT ;  /* 0x000000ff0700720c */ /* 0x000fd60003f25070 */
[----:B------:R-:W-:-:S04]  /*0210*/  @P0 IADD3 R0, PT, PT, R0, -R7, RZ ;  /* 0x8000000700000210 */ /* 0x000fc80007ffe0ff */
[----:B------:R-:W-:Y:S01]  /*0220*/  ISETP.GE.U32.AND P0, PT, R0, R7, PT ;  /* 0x000000070000720c */ /* 0x000fe20003f06070 */
[----:B------:R-:W-:Y:S01]  /*0230*/  UMOV UR4, 0x400 ;  /* 0x0000040000047882 */ /* 0x000fe20000000000 */
[----:B0-----:R-:W-:Y:S01]  /*0240*/  VIADD R9, R4, UR6 ;  /* 0x0000000604097c36 */ /* 0x001fe20008000000 */
[----:B-1----:R-:W-:-:S10]  /*0250*/  ULEA UR4, UR5, UR4, 0x18 ;  /* 0x0000000405047291 */ /* 0x002fd4000f8ec0ff */
[----:B------:R-:W-:Y:S01]  /*0260*/  @P0 IMAD.IADD R0, R0, 0x1, -R7 ;  /* 0x0000000100000824 */ /* 0x000fe200078e0a07 */
[----:B------:R-:W-:Y:S01]  /*0270*/  @!P1 LOP3.LUT R0, RZ, R7, RZ, 0x33, !PT ;  /* 0x00000007ff009212 */ /* 0x000fe200078e33ff */
[----:B------:R-:W-:-:S03]  /*0280*/  ULEA UR5, UR6, UR4, 0x2 ;  /* 0x0000000406057291 */ /* 0x000fc6000f8e10ff */
[----:B------:R-:W-:Y:S01]  /*0290*/  ISETP.NE.AND P1, PT, R0, RZ, PT ;  /* 0x000000ff0000720c */ /* 0x000fe20003f25270 */
[----:B------:R-:W-:Y:S01]  /*02a0*/  IMAD R6, R6, UR7, RZ ;  /* 0x0000000706067c24 */ /* 0x000fe2000f8e02ff */
[----:B------:R-:W-:Y:S01]  /*02b0*/  BSSY.RECONVERGENT B0, `(.L_x_0) ;  /* 0x000005f000007945 */ /* 0x000fe20003800200 */
[----:B----4-:R-:W-:Y:S01]  /*02c0*/  FADD R8, R8, -R5 ;  /* 0x8000000508087221 */ /* 0x010fe20000000000 */
[----:B------:R-:W-:-:S03]  /*02d0*/  LEA R5, R9, UR5, 0x2 ;  /* 0x0000000509057c11 */ /* 0x000fc6000f8e10ff */
[----:B------:R-:W-:-:S05]  /*02e0*/  FMUL R8, R8, R8 ;  /* 0x0000000808087220 */ /* 0x000fca0000400000 */
[----:B------:R0:W-:Y:S01]  /*02f0*/  STS [R5], R8 ;  /* 0x0000000805007388 */ /* 0x0001e20000000800 */
[----:B------:R-:W-:Y:S06]  /*0300*/  BAR.SYNC.DEFER_BLOCKING 0x0 ;  /* 0x0000000000007b1d */ /* 0x000fec0000010000 */
[----:B------:R-:W-:Y:S05]  /*0310*/  @P1 BRA `(.L_x_1) ;  /* 0x0000000400601947 */ /* 0x000fea0003800000 */
[----:B------:R-:W1:Y:S01]  /*0320*/  LDS R9, [R5] ;  /* 0x0000000005097984 */ /* 0x000e620000000800 */
[----:B0-----:R-:W-:Y:S02]  /*0330*/  LEA R8, R4, UR4, 0x2 ;  /* 0x0000000404087c11 */ /* 0x001fe4000f8e10ff */
[----:B------:R-:W-:-:S03]  /*0340*/  ISETP.GE.U32.AND P0, PT, R7, 0x2, PT ;  /* 0x000000020700780c */ /* 0x000fc60003f06070 */
[----:B-1----:R1:W-:Y:S10]  /*0350*/  STS [R8], R9 ;  /* 0x0000000908007388 */ /* 0x0023f40000000800 */
[----:B------:R-:W-:Y:S05]  /*0360*/  @!P0 BRA `(.L_x_1) ;  /* 0x00000004004c8947 */ /* 0x000fea0003800000 */
[----:B-1----:R-:W-:Y:S01]  /*0370*/  IADD3 R9, PT, PT, R7, -0x2, RZ ;  /* 0xfffffffe07097810 */ /* 0x002fe20007ffe0ff */
[----:B------:R-:W-:-:S03]  /*0380*/  IMAD.MOV.U32 R10, RZ, RZ, 0x1 ;  /* 0x00000001ff0a7424 */ /* 0x000fc600078e00ff */
[----:B------:R-:W-:Y:S01]  /*0390*/  ISETP.GE.U32.AND P0, PT, R9, 0x7, PT ;  /* 0x000000070900780c */ /* 0x000fe20003f06070 */
[----:B------:R-:W-:-:S05]  /*03a0*/  VIADD R9, R7, 0xffffffff ;  /* 0xffffffff07097836 */ /* 0x000fca0000000000 */
[----:B------:R-:W-:-:S07]  /*03b0*/  LOP3.LUT R18, R9, 0x7, RZ, 0xc0, !PT ;  /* 0x0000000709127812 */ /* 0x000fce00078ec0ff */
[----:B------:R-:W-:Y:S05]  /*03c0*/  @!P0 BRA `(.L_x_2) ;  /* 0x0000000000888947 */ /* 0x000fea0003800000 */
[----:B------:R-:W-:Y:S01]  /*03d0*/  HFMA2 R11, -RZ, RZ, 0, 5.9604644775390625e-08 ;  /* 0x00000001ff0b7431 */ /* 0x000fe200000001ff */
[----:B------:R-:W-:-:S07]  /*03e0*/  LOP3.LUT R10, R9, 0xfffffff8, RZ, 0xc0, !PT ;  /* 0xfffffff8090a7812 */ /* 0x000fce00078ec0ff */
.L_x_3:
[C---:B0-----:R-:W-:Y:S01]  /*03f0*/  IMAD R12, R11.reuse, 0x4, R8 ;  /* 0x000000040b0c7824 */ /* 0x041fe200078e0208 */
[C---:B------:R-:W-:Y:S01]  /*0400*/  IADD3 R21, PT, PT, R11.reuse, 0x7, RZ ;  /* 0x000000070b157810 */ /* 0x040fe20007ffe0ff */
[C---:B------:R-:W-:Y:S02]  /*0410*/  IMAD R14, R11.reuse, 0x4, R5 ;  /* 0x000000040b0e7824 */ /* 0x040fe400078e0205 */
[----:B------:R-:W-:Y:S01]  /*0420*/  VIADD R11, R11, 0x8 ;  /* 0x000000080b0b7836 */ /* 0x000fe20000000000 */
[----:B------:R-:W-:Y:S01]  /*0430*/  LDS R13, [R12+-0x4] ;  /* 0xfffffc000c0d7984 */ /* 0x000fe20000000800 */
[----:B------:R-:W-:-:S03]  /*0440*/  ISETP.NE.AND P0, PT, R21, R10, PT ;  /* 0x0000000a1500720c */ /* 0x000fc60003f05270 */
[----:B------:R-:W0:Y:S02]  /*0450*/  LDS R16, [R14] ;  /* 0x000000000e107984 */ /* 0x000e240000000800 */
[----:B0-----:R-:W-:-:S05]  /*0460*/  FADD R13, R13, R16 ;  /* 0x000000100d0d7221 */ /* 0x001fca0000000000 */
[----:B------:R-:W-:Y:S04]  /*0470*/  STS [R12], R13 ;  /* 0x0000000d0c007388 */ /* 0x000fe80000000800 */
[----:B------:R-:W0:Y:S02]  /*0480*/  LDS R16, [R14+0x4] ;  /* 0x000004000e107984 */ /* 0x000e240000000800 */
[----:B0-----:R-:W-:-:S05]  /*0490*/  FADD R15, R13, R16 ;  /* 0x000000100d0f7221 */ /* 0x001fca0000000000 */
[----:B------:R-:W-:Y:S04]  /*04a0*/  STS [R12+0x4], R15 ;  /* 0x0000040f0c007388 */ /* 0x000fe80000000800 */
        /* <DEDUP_REMOVED lines=17> */
[----:B------:R0:W-:Y:S01]  /*05c0*/  STS [R12+0x1c], R19 ;  /* 0x00001c130c007388 */ /* 0x0001e20000000800 */
[----:B------:R-:W-:Y:S05]  /*05d0*/  @P0 BRA `(.L_x_3) ;  /* 0xfffffffc00840947 */ /* 0x000fea000383ffff */
[----:B------:R-:W-:-:S07]  /*05e0*/  MOV R10, R11 ;  /* 0x0000000b000a7202 */ /* 0x000fce0000000f00 */
.L_x_2:
[----:B------:R-:W-:-:S13]  /*05f0*/  ISETP.NE.AND P0, PT, R18, RZ, PT ;  /* 0x000000ff1200720c */ /* 0x000fda0003f05270 */
[----:B------:R-:W-:Y:S05]  /*0600*/  @!P0 BRA `(.L_x_1) ;  /* 0x0000000000a48947 */ /* 0x000fea0003800000 */
[----:B------:R-:W-:Y:S02]  /*0610*/  ISETP.GE.U32.AND P0, PT, R18, 0x4, PT ;  /* 0x000000041200780c */ /* 0x000fe40003f06070 */
[----:B------:R-:W-:-:S04]  /*0620*/  LOP3.LUT R17, R9, 0x3, RZ, 0xc0, !PT ;  /* 0x0000000309117812 */ /* 0x000fc800078ec0ff */
[----:B------:R-:W-:-:S07]  /*0630*/  ISETP.NE.AND P2, PT, R17, RZ, PT ;  /* 0x000000ff1100720c */ /* 0x000fce0003f45270 */
[----:B------:R-:W-:Y:S06]  /*0640*/  @!P0 BRA `(.L_x_4) ;  /* 0x0000000000408947 */ /* 0x000fec0003800000 */
[C---:B------:R-:W-:Y:S01]  /*0650*/  IMAD R11, R10.reuse, 0x4, R8 ;  /* 0x000000040a0b7824 */ /* 0x040fe200078e0208 */
[C---:B------:R-:W-:Y:S01]  /*0660*/  LEA R13, R10.reuse, R5, 0x2 ;  /* 0x000000050a0d7211 */ /* 0x040fe200078e10ff */
[----:B------:R-:W-:-:S03]  /*0670*/  VIADD R10, R10, 0x4 ;  /* 0x000000040a0a7836 */ /* 0x000fc60000000000 */
[----:B0-----:R-:W-:Y:S04]  /*0680*/  LDS R12, [R11+-0x4] ;  /* 0xfffffc000b0c7984 */ /* 0x001fe80000000800 */
        /* <DEDUP_REMOVED lines=11> */
[----:B------:R1:W-:Y:S02]  /*0740*/  STS [R11+0xc], R18 ;  /* 0x00000c120b007388 */ /* 0x0003e40000000800 */
.L_x_4:
[----:B------:R-:W-:Y:S05]  /*0750*/  @!P2 BRA `(.L_x_1) ;  /* 0x000000000050a947 */ /* 0x000fea0003800000 */
[----:B------:R-:W-:Y:S02]  /*0760*/  ISETP.NE.AND P0, PT, R17, 0x1, PT ;  /* 0x000000011100780c */ /* 0x000fe40003f05270 */
[----:B------:R-:W-:-:S04]  /*0770*/  LOP3.LUT R9, R9, 0x1, RZ, 0xc0, !PT ;  /* 0x0000000109097812 */ /* 0x000fc800078ec0ff */
[----:B------:R-:W-:-:S07]  /*0780*/  ISETP.NE.U32.AND P2, PT, R9, 0x1, PT ;  /* 0x000000010900780c */ /* 0x000fce0003f45070 */
[----:B------:R-:W-:Y:S06]  /*0790*/  @!P0 BRA `(.L_x_5) ;  /* 0x0000000000288947 */ /* 0x000fec0003800000 */
[C---:B-1----:R-:W-:Y:S01]  /*07a0*/  LEA R11, R10.reuse, R8, 0x2 ;  /* 0x000000080a0b7211 */ /* 0x042fe200078e10ff */
[C---:B------:R-:W-:Y:S01]  /*07b0*/  IMAD R13, R10.reuse, 0x4, R5 ;  /* 0x000000040a0d7824 */ /* 0x040fe200078e0205 */
[----:B------:R-:W-:-:S03]  /*07c0*/  IADD3 R10, PT, PT, R10, 0x2, RZ ;  /* 0x000000020a0a7810 */ /* 0x000fc60007ffe0ff */
[----:B------:R-:W-:Y:S04]  /*07d0*/  LDS R9, [R11+-0x4] ;  /* 0xfffffc000b097984 */ /* 0x000fe80000000800 */
[----:B0-----:R-:W0:Y:S02]  /*07e0*/  LDS R12, [R13] ;  /* 0x000000000d0c7984 */ /* 0x001e240000000800 */
[----:B0-----:R-:W-:-:S05]  /*07f0*/  FADD R9, R9, R12 ;  /* 0x0000000c09097221 */ /* 0x001fca0000000000 */
[----:B------:R-:W-:Y:S04]  /*0800*/  STS [R11], R9 ;  /* 0x000000090b007388 */ /* 0x000fe80000000800 */
[----:B------:R-:W0:Y:S02]  /*0810*/  LDS R12, [R13+0x4] ;  /* 0x000004000d0c7984 */ /* 0x000e240000000800 */
[----:B0-----:R-:W-:-:S05]  /*0820*/  FADD R12, R9, R12 ;  /* 0x0000000c090c7221 */ /* 0x001fca0000000000 */
[----:B------:R2:W-:Y:S02]  /*0830*/  STS [R11+0x4], R12 ;  /* 0x0000040c0b007388 */ /* 0x0005e40000000800 */
.L_x_5:
[C---:B-12---:R-:W-:Y:S01]  /*0840*/  @!P2 IMAD R11, R10.reuse, 0x4, R5 ;  /* 0x000000040a0ba824 */ /* 0x046fe200078e0205 */
[----:B------:R-:W-:-:S04]  /*0850*/  @!P2 LEA R8, R10, R8, 0x2 ;  /* 0x000000080a08a211 */ /* 0x000fc800078e10ff */
[----:B------:R-:W-:Y:S04]  /*0860*/  @!P2 LDS R10, [R11] ;  /* 0x000000000b0aa984 */ /* 0x000fe80000000800 */
[----:B------:R-:W1:Y:S02]  /*0870*/  @!P2 LDS R9, [R8+-0x4] ;  /* 0xfffffc000809a984 */ /* 0x000e640000000800 */
[----:B-1----:R-:W-:-:S05]  /*0880*/  @!P2 FADD R9, R9, R10 ;  /* 0x0000000a0909a221 */ /* 0x002fca0000000000 */
[----:B------:R2:W-:Y:S02]  /*0890*/  @!P2 STS [R8], R9 ;  /* 0x000000090800a388 */ /* 0x0005e40000000800 */
.L_x_1:
[----:B------:R-:W-:Y:S05]  /*08a0*/  BSYNC.RECONVERGENT B0 ;  /* 0x0000000000007941 */ /* 0x000fea0003800200 */
.L_x_0:
[----:B------:R-:W3:Y:S02]  /*08b0*/  LDCU UR6, c[0x0][0x380] ;  /* 0x00007000ff0677ac */ /* 0x000ee40008000800 */
[----:B---3--:R-:W-:Y:S01]  /*08c0*/  UISETP.GE.U32.AND UP0, UPT, UR6, 0x2, UPT ;  /* 0x000000020600788c */ /* 0x008fe2000bf06070 */
[----:B------:R-:W-:Y:S08]  /*08d0*/  BAR.SYNC.DEFER_BLOCKING 0x0 ;  /* 0x0000000000007b1d */ /* 0x000ff00000010000 */
[----:B------:R-:W-:Y:S05]  /*08e0*/  BRA.U !UP0, `(.L_x_6) ;  /* 0x0000000908787547 */ /* 0x000fea000b800000 */
[----:B-12---:R-:W1:Y:S01]  /*08f0*/  LDC R9, c[0x0][0x360] ;  /* 0x0000d800ff097b82 */ /* 0x006e620000000800 */
[C---:B------:R-:W-:Y:S01]  /*0900*/  VIADD R17, R7.reuse, 0x7 ;  /* 0x0000000707117836 */ /* 0x040fe20000000000 */
[C---:B------:R-:W-:Y:S01]  /*0910*/  IADD3 R18, PT, PT, R7.reuse, 0x3, RZ ;  /* 0x0000000307127810 */ /* 0x040fe20007ffe0ff */
[C---:B------:R-:W-:Y:S01]  /*0920*/  VIADD R11, R7.reuse, 0xfffffffe ;  /* 0xfffffffe070b7836 */ /* 0x040fe20000000000 */
[----:B------:R-:W-:Y:S01]  /*0930*/  ISETP.GT.U32.AND P0, PT, R7, 0x1, PT ;  /* 0x000000010700780c */ /* 0x000fe20003f04070 */
[----:B0-----:R-:W-:Y:S01]  /*0940*/  IMAD.U32 R12, RZ, RZ, UR4 ;  /* 0x00000004ff0c7e24 */ /* 0x001fe2000f8e00ff */
[----:B------:R-:W-:Y:S02]  /*0950*/  LOP3.LUT R8, R17, 0x7, RZ, 0xc0, !PT ;  /* 0x0000000711087812 */ /* 0x000fe400078ec0ff */
[----:B------:R-:W-:Y:S02]  /*0960*/  LOP3.LUT R10, R18, 0x3, RZ, 0xc0, !PT ;  /* 0x00000003120a7812 */ /* 0x000fe400078ec0ff */
[----:B------:R-:W-:-:S02]  /*0970*/  IADD3 R8, PT, PT, R8, -0x1, RZ ;  /* 0xffffffff08087810 */ /* 0x000fc40007ffe0ff */
[----:B------:R-:W-:Y:S02]  /*0980*/  IADD3 R7, PT, PT, R7, -0x1, RZ ;  /* 0xffffffff07077810 */ /* 0x000fe40007ffe0ff */
[----:B------:R-:W-:Y:S01]  /*0990*/  ISETP.GE.U32.AND P4, PT, R8, 0x3, PT ;  /* 0x000000030800780c */ /* 0x000fe20003f86070 */
[----:B------:R-:W-:Y:S01]  /*09a0*/  IMAD.SHL.U32 R8, R4, 0x4, RZ ;  /* 0x0000000404087824 */ /* 0x000fe200078e00ff */
[----:B------:R-:W-:Y:S02]  /*09b0*/  ISETP.NE.AND P3, PT, R10, 0x1, PT ;  /* 0x000000010a00780c */ /* 0x000fe40003f65270 */
[----:B------:R-:W-:Y:S02]  /*09c0*/  LOP3.LUT R10, R7, 0xfffffff8, RZ, 0xc0, !PT ;  /* 0xfffffff8070a7812 */ /* 0x000fe400078ec0ff */
[----:B------:R-:W-:Y:S01]  /*09d0*/  ISETP.GE.U32.AND P2, PT, R11, 0x7, PT ;  /* 0x000000070b00780c */ /* 0x000fe20003f46070 */
[----:B------:R-:W-:Y:S01]  /*09e0*/  IMAD.MOV.U32 R11, RZ, RZ, 0x1 ;  /* 0x00000001ff0b7424 */ /* 0x000fe200078e00ff */
[----:B------:R-:W-:-:S02]  /*09f0*/  ISETP.EQ.AND P0, PT, R0, RZ, P0 ;  /* 0x000000ff0000720c */ /* 0x000fc40000702270 */
[----:B-1----:R-:W-:Y:S02]  /*0a00*/  LEA R9, R9, R8, 0x3 ;  /* 0x0000000809097211 */ /* 0x002fe400078e18ff */
[----:B------:R-:W-:Y:S02]  /*0a10*/  IADD3 R10, PT, PT, -R10, RZ, RZ ;  /* 0x000000ff0a0a7210 */ /* 0x000fe40007ffe1ff */
[----:B------:R-:W-:-:S07]  /*0a20*/  IADD3 R9, PT, PT, R9, 0x10, R12 ;  /* 0x0000001009097810 */ /* 0x000fce0007ffe00c */
.L_x_13:
[----:B0--3--:R-:W0:Y:S01]  /*0a30*/  LDC.64 R12, c[0x0][0x390] ;  /* 0x0000e400ff0c7b82 */ /* 0x009e220000000a00 */
[----:B--2---:R-:W2:Y:S01]  /*0a40*/  LDG.E R15, desc[UR8][R2.64] ;  /* 0x00000008020f7981 */ /* 0x004ea2000c1e1900 */
[----:B------:R-:W-:Y:S01]  /*0a50*/  ISETP.NE.AND P1, PT, R0, RZ, PT ;  /* 0x000000ff0000720c */ /* 0x000fe20003f25270 */
[----:B------:R-:W-:Y:S01]  /*0a60*/  UMOV UR6, UR4 ;  /* 0x0000000400067c82 */ /* 0x000fe20008000000 */
[----:B-1----:R-:W1:Y:S01]  /*0a70*/  LDCU UR7, c[0x0][0x380] ;  /* 0x00007000ff0777ac */ /* 0x002e620008000800 */
[----:B0-----:R-:W-:-:S06]  /*0a80*/  IMAD.WIDE.U32 R12, R11, 0x4, R12 ;  /* 0x000000040b0c7825 */ /* 0x001fcc00078e000c */
[----:B------:R-:W2:Y:S01]  /*0a90*/  LDG.E R12, desc[UR8][R12.64] ;  /* 0x000000080c0c7981 */ /* 0x000ea2000c1e1900 */
[----:B------:R-:W-:Y:S01]  /*0aa0*/  VIADD R11, R11, 0x1 ;  /* 0x000000010b0b7836 */ /* 0x000fe20000000000 */
[----:B------:R-:W-:Y:S01]  /*0ab0*/  UMOV UR4, UR5 ;  /* 0x0000000500047c82 */ /* 0x000fe20008000000 */
[----:B------:R-:W-:Y:S03]  /*0ac0*/  BSSY.RECONVERGENT B0, `(.L_x_7) ;  /* 0x000007c000007945 */ /* 0x000fe60003800200 */
[----:B-1----:R-:W-:Y:S01]  /*0ad0*/  ISETP.NE.AND P5, PT, R11, UR7, PT ;  /* 0x000000070b007c0c */ /* 0x002fe2000bfa5270 */
[----:B--2---:R-:W-:-:S04]  /*0ae0*/  FADD R15, R12, -R15 ;  /* 0x8000000f0c0f7221 */ /* 0x004fc80000000000 */
[----:B------:R-:W-:-:S05]  /*0af0*/  FMUL R14, R15, R15 ;  /* 0x0000000f0f0e7220 */ /* 0x000fca0000400000 */
[----:B------:R-:W-:Y:S01]  /*0b00*/  STS [R5], R14 ;  /* 0x0000000e05007388 */ /* 0x000fe20000000800 */
[----:B------:R-:W-:Y:S06]  /*0b10*/  BAR.SYNC.DEFER_BLOCKING 0x0 ;  /* 0x0000000000007b1d */ /* 0x000fec0000010000 */
[----:B------:R-:W-:Y:S04]  /*0b20*/  @!P1 LDS R15, [R8+UR6] ;  /* 0x00000006080f9984 */ /* 0x000fe80008000800 */
[----:B------:R-:W0:Y:S04]  /*0b30*/  @!P1 LDS R16, [R5] ;  /* 0x0000000005109984 */ /* 0x000e280000000800 */
[----:B------:R-:W-:Y:S04]  /*0b40*/  @P1 LDS R20, [R8+UR6] ;  /* 0x0000000608141984 */ /* 0x000fe80008000800 */
[----:B------:R-:W1:Y:S01]  /*0b50*/  @P1 LDS R19, [R8+UR6+-0x4] ;  /* 0xfffffc0608131984 */ /* 0x000e620008000800 */
[----:B------:R-:W-:Y:S01]  /*0b60*/  IADD3 R12, PT, PT, R8, UR4, RZ ;  /* 0x00000004080c7c10 */ /* 0x000fe2000fffe0ff */
[----:B0-----:R-:W-:Y:S01]  /*0b70*/  @!P1 FADD R15, R15, R16 ;  /* 0x000000100f0f9221 */ /* 0x001fe20000000000 */
[----:B-1----:R-:W-:-:S05]  /*0b80*/  @P1 FMNMX R15, R20, R19, PT ;  /* 0x00000013140f1209 */ /* 0x002fca0003800000 */
[----:B------:R0:W-:Y:S01]  /*0b90*/  STS [R8+UR4], R15 ;  /* 0x0000000f08007988 */ /* 0x0001e20008000804 */
[----:B------:R-:W-:Y:S06]  /*0ba0*/  BAR.SYNC.DEFER_BLOCKING 0x0 ;  /* 0x0000000000007b1d */ /* 0x000fec0000010000 */
[----:B------:R-:W-:Y:S05]  /*0bb0*/  @!P0 BRA `(.L_x_8) ;  /* 0x0000000400b08947 */ /* 0x000fea0003800000 */
[----:B------:R-:W-:Y:S01]  /*0bc0*/  IMAD.MOV.U32 R13, RZ, RZ, 0x1 ;  /* 0x00000001ff0d7424 */ /* 0x000fe200078e00ff */
[----:B------:R-:W-:Y:S06]  /*0bd0*/  @!P2 BRA `(.L_x_9) ;  /* 0x0000000000d0a947 */ /* 0x000fec0003800000 */
[----:B0-----:R-:W-:Y:S01]  /*0be0*/  IADD3 R15, PT, PT, R12, 0x10, RZ ;  /* 0x000000100c0f7810 */ /* 0x001fe20007ffe0ff */
[----:B------:R-:W-:Y:S01]  /*0bf0*/  IMAD.MOV.U32 R13, RZ, RZ, RZ ;  /* 0x000000ffff0d7224 */ /* 0x000fe200078e00ff */
[----:B------:R-:W-:Y:S01]  /*0c00*/  MOV R14, R9 ;  /* 0x00000009000e7202 */ /* 0x000fe20000000f00 */
[----:B------:R-:W-:-:S07]  /*0c10*/  IMAD.MOV.U32 R16, RZ, RZ, R10 ;  /* 0x000000ffff107224 */ /* 0x000fce00078e000a */
.L_x_10:
[----:B------:R-:W-:Y:S01]  /*0c20*/  LDS R19, [R15+-0xc] ;  /* 0xfffff4000f137984 */ /* 0x000fe20000000800 */
[----:B------:R-:W-:Y:S01]  /*0c30*/  IADD3 R16, PT, PT, R16, 0x8, RZ ;  /* 0x0000000810107810 */ /* 0x000fe20007ffe0ff */
[----:B------:R-:W-:Y:S02]  /*0c40*/  VIADD R13, R13, 0x8 ;  /* 0x000000080d0d7836 */ /* 0x000fe40000000000 */
[----:B------:R-:W0:Y:S01]  /*0c50*/  LDS R20, [R15+-0x10] ;  /* 0xfffff0000f147984 */ /* 0x000e220000000800 */
[----:B------:R-:W-:-:S03]  /*0c60*/  ISETP.NE.AND P6, PT, R16, RZ, PT ;  /* 0x000000ff1000720c */ /* 0x000fc60003fc5270 */
[----:B------:R-:W1:Y:S01]  /*0c70*/  LDS R22, [R14+-0xc] ;  /* 0xfffff4000e167984 */ /* 0x000e620000000800 */
[----:B0-----:R-:W-:-:S05]  /*0c80*/  FMNMX R19, R19, R20, PT ;  /* 0x0000001413137209 */ /* 0x001fca0003800000 */
[----:B-1----:R-:W-:Y:S02]  /*0c90*/  FADD R22, R19, R22 ;  /* 0x0000001613167221 */ /* 0x002fe40000000000 */
[----:B------:R-:W0:Y:S04]  /*0ca0*/  LDS R19, [R15+-0x8] ;  /* 0xfffff8000f137984 */ /* 0x000e280000000800 */
[----:B------:R-:W-:Y:S04]  /*0cb0*/  STS [R15+-0xc], R22 ;  /* 0xfffff4160f007388 */ /* 0x000fe80000000800 */
        /* <DEDUP_REMOVED lines=8> */
[----:B------:R-:W0:Y:S04]  /*0d40*/  LDS R19, [R15] ;  /* 0x000000000f137984 */ /* 0x000e280000000800 */
[----:B------:R-:W-:Y:S04]  /*0d50*/  STS [R15+-0x4], R24 ;  /* 0xfffffc180f007388 */ /* 0x000fe80000000800 */
[----:B------:R-:W1:Y:S01]  /*0d60*/  LDS R22, [R14] ;  /* 0x000000000e167984 */ /* 0x000e620000000800 */
[----:B0-----:R-:W-:-:S05]  /*0d70*/  FMNMX R19, R24, R19, PT ;  /* 0x0000001318137209 */ /* 0x001fca0003800000 */
[----:B-1----:R-:W-:Y:S02]  /*0d80*/  FADD R22, R19, R22 ;  /* 0x0000001613167221 */ /* 0x002fe40000000000 */
[----:B------:R-:W0:Y:S04]  /*0d90*/  LDS R19, [R15+0x4] ;  /* 0x000004000f137984 */ /* 0x000e280000000800 */
[----:B------:R-:W-:Y:S04]  /*0da0*/  STS [R15], R22 ;  /* 0x000000160f007388 */ /* 0x000fe80000000800 */
[----:B------:R-:W1:Y:S01]  /*0db0*/  LDS R20, [R14+0x4] ;  /* 0x000004000e147984 */ /* 0x000e620000000800 */
[----:B0-----:R-:W-:-:S05]  /*0dc0*/  FMNMX R19, R22, R19, PT ;  /* 0x0000001316137209 */ /* 0x001fca0003800000 */
[----:B-1----:R-:W-:Y:S02]  /*0dd0*/  FADD R20, R19, R20 ;  /* 0x0000001413147221 */ /* 0x002fe40000000000 */
[----:B------:R-:W0:Y:S04]  /*0de0*/  LDS R19, [R15+0x8] ;  /* 0x000008000f137984 */ /* 0x000e280000000800 */
[----:B------:R-:W-:Y:S04]  /*0df0*/  STS [R15+0x4], R20 ;  /* 0x000004140f007388 */ /* 0x000fe80000000800 */
        /* <DEDUP_REMOVED lines=10> */
[----:B------:R1:W2:Y:S02]  /*0ea0*/  LDS R20, [R14+0x10] ;  /* 0x000010000e147984 */ /* 0x0002a40000000800 */
[----:B-1----:R-:W-:-:S02]  /*0eb0*/  IADD3 R14, PT, PT, R14, 0x20, RZ ;  /* 0x000000200e0e7810 */ /* 0x002fc40007ffe0ff */
[----:B0-----:R-:W-:-:S05]  /*0ec0*/  FMNMX R19, R22, R19, PT ;  /* 0x0000001316137209 */ /* 0x001fca0003800000 */
[----:B--2---:R-:W-:-:S05]  /*0ed0*/  FADD R20, R19, R20 ;  /* 0x0000001413147221 */ /* 0x004fca0000000000 */
[----:B------:R0:W-:Y:S02]  /*0ee0*/  STS [R15+0x10], R20 ;  /* 0x000010140f007388 */ /* 0x0001e40000000800 */
[----:B0-----:R-:W-:Y:S01]  /*0ef0*/  VIADD R15, R15, 0x20 ;  /* 0x000000200f0f7836 */ /* 0x001fe20000000000 */
[----:B------:R-:W-:Y:S06]  /*0f00*/  @P6 BRA `(.L_x_10) ;  /* 0xfffffffc00446947 */ /* 0x000fec000383ffff */
[----:B------:R-:W-:-:S07]  /*0f10*/  IADD3 R13, PT, PT, R13, 0x1, RZ ;  /* 0x000000010d0d7810 */ /* 0x000fce0007ffe0ff */
.L_x_9:
[----:B------:R-:W-:-:S13]  /*0f20*/  LOP3.LUT P6, RZ, R7, 0x7, RZ, 0xc0, !PT ;  /* 0x0000000707ff7812 */ /* 0x000fda00078cc0ff */
[----:B------:R-:W-:Y:S05]  /*0f30*/  @!P6 BRA `(.L_x_8) ;  /* 0x0000000000d0e947 */ /* 0x000fea0003800000 */
[----:B------:R-:W-:Y:S01]  /*0f40*/  LOP3.LUT P6, RZ, R17, 0x3, RZ, 0xc0, !PT ;  /* 0x0000000311ff7812 */ /* 0x000fe200078cc0ff */
[----:B------:R-:W-:-:S12]  /*0f50*/  @!P4 BRA `(.L_x_11) ;  /* 0x000000000060c947 */ /* 0x000fd80003800000 */
[C---:B------:R-:W-:Y:S01]  /*0f60*/  IMAD R14, R13.reuse, 0x4, R12 ;  /* 0x000000040d0e7824 */ /* 0x040fe200078e020c */
[C---:B0-----:R-:W-:Y:S01]  /*0f70*/  LEA R15, R13.reuse, R5, 0x2 ;  /* 0x000000050d0f7211 */ /* 0x041fe200078e10ff */
[----:B------:R-:W-:-:S03]  /*0f80*/  VIADD R13, R13, 0x4 ;  /* 0x000000040d0d7836 */ /* 0x000fc60000000000 */
[----:B------:R-:W-:Y:S04]  /*0f90*/  LDS R16, [R14] ;  /* 0x000000000e107984 */ /* 0x000fe80000000800 */
[----:B------:R-:W0:Y:S04]  /*0fa0*/  LDS R19, [R14+-0x4] ;  /* 0xfffffc000e137984 */ /* 0x000e280000000800 */
        /* <DEDUP_REMOVED lines=17> */
[----:B-1----:R-:W-:-:S05]  /*10c0*/  FADD R21, R16, R21 ;  /* 0x0000001510157221 */ /* 0x002fca0000000000 */
[----:B------:R1:W-:Y:S02]  /*10d0*/  STS [R14+0xc], R21 ;  /* 0x00000c150e007388 */ /* 0x0003e40000000800 */
.L_x_11:
[----:B------:R-:W-:Y:S05]  /*10e0*/  @!P6 BRA `(.L_x_8) ;  /* 0x000000000064e947 */ /* 0x000fea0003800000 */
[----:B------:R-:W-:Y:S01]  /*10f0*/  LOP3.LUT P6, RZ, R18, 0x1, RZ, 0xc0, !PT ;  /* 0x0000000112ff7812 */ /* 0x000fe200078cc0ff */
[----:B------:R-:W-:-:S12]  /*1100*/  @!P3 BRA `(.L_x_12) ;  /* 0x000000000038b947 */ /* 0x000fd80003800000 */
[C---:B------:R-:W-:Y:S01]  /*1110*/  LEA R20, R13.reuse, R12, 0x2 ;  /* 0x0000000c0d147211 */ /* 0x040fe200078e10ff */
[C---:B-1----:R-:W-:Y:S01]  /*1120*/  IMAD R21, R13.reuse, 0x4, R5 ;  /* 0x000000040d157824 */ /* 0x042fe200078e0205 */
[----:B------:R-:W-:-:S03]  /*1130*/  IADD3 R13, PT, PT, R13, 0x2, RZ ;  /* 0x000000020d0d7810 */ /* 0x000fc60007ffe0ff */
[----:B------:R-:W-:Y:S04]  /*1140*/  LDS R14, [R20] ;  /* 0x00000000140e7984 */ /* 0x000fe80000000800 */
[----:B0-----:R-:W0:Y:S04]  /*1150*/  LDS R15, [R20+-0x4] ;  /* 0xfffffc00140f7984 */ /* 0x001e280000000800 */
[----:B------:R-:W1:Y:S01]  /*1160*/  LDS R19, [R21] ;  /* 0x0000000015137984 */ /* 0x000e620000000800 */
[----:B0-----:R-:W-:-:S03]  /*1170*/  FMNMX R14, R14, R15, PT ;  /* 0x0000000f0e0e7209 */ /* 0x001fc60003800000 */
[----:B------:R-:W0:Y:S02]  /*1180*/  LDS R15, [R20+0x4] ;  /* 0x00000400140f7984 */ /* 0x000e240000000800 */
[----:B-1----:R-:W-:-:S05]  /*1190*/  FADD R14, R14, R19 ;  /* 0x000000130e0e7221 */ /* 0x002fca0000000000 */
[----:B------:R-:W-:Y:S04]  /*11a0*/  STS [R20], R14 ;  /* 0x0000000e14007388 */ /* 0x000fe80000000800 */
[----:B------:R-:W1:Y:S01]  /*11b0*/  LDS R16, [R21+0x4] ;  /* 0x0000040015107984 */ /* 0x000e620000000800 */
[----:B0-----:R-:W-:-:S05]  /*11c0*/  FMNMX R15, R14, R15, PT ;  /* 0x0000000f0e0f7209 */ /* 0x001fca0003800000 */
[----:B-1----:R-:W-:-:S05]  /*11d0*/  FADD R15, R15, R16 ;  /* 0x000000100f0f7221 */ /* 0x002fca0000000000 */
[----:B------:R2:W-:Y:S02]  /*11e0*/  STS [R20+0x4], R15 ;  /* 0x0000040f14007388 */ /* 0x0005e40000000800 */
.L_x_12:
[----:B------:R-:W-:Y:S05]  /*11f0*/  @!P6 BRA `(.L_x_8) ;  /* 0x000000000020e947 */ /* 0x000fea0003800000 */
[C---:B------:R-:W-:Y:S01]  /*1200*/  IMAD R12, R13.reuse, 0x4, R12 ;  /* 0x000000040d0c7824 */ /* 0x040fe200078e020c */
[----:B0-2---:R-:W-:-:S04]  /*1210*/  LEA R15, R13, R5, 0x2 ;  /* 0x000000050d0f7211 */ /* 0x005fc800078e10ff */
[----:B------:R-:W-:Y:S04]  /*1220*/  LDS R13, [R12] ;  /* 0x000000000c0d7984 */ /* 0x000fe80000000800 */
[----:B-1----:R-:W0:Y:S04]  /*1230*/  LDS R14, [R12+-0x4] ;  /* 0xfffffc000c0e7984 */ /* 0x002e280000000800 */
[----:B------:R-:W1:Y:S01]  /*1240*/  LDS R16, [R15] ;  /* 0x000000000f107984 */ /* 0x000e620000000800 */
[----:B0-----:R-:W-:-:S05]  /*1250*/  FMNMX R13, R13, R14, PT ;  /* 0x0000000e0d0d7209 */ /* 0x001fca0003800000 */
[----:B-1----:R-:W-:-:S05]  /*1260*/  FADD R13, R13, R16 ;  /* 0x000000100d0d7221 */ /* 0x002fca0000000000 */
[----:B------:R3:W-:Y:S02]  /*1270*/  STS [R12], R13 ;  /* 0x0000000d0c007388 */ /* 0x0007e40000000800 */
.L_x_8:
[----:B------:R-:W-:Y:S05]  /*1280*/  BSYNC.RECONVERGENT B0 ;  /* 0x0000000000007941 */ /* 0x000fea0003800200 */
.L_x_7:
[----:B------:R-:W-:Y:S06]  /*1290*/  BAR.SYNC.DEFER_BLOCKING 0x0 ;  /* 0x0000000000007b1d */ /* 0x000fec0000010000 */
[----:B------:R-:W-:Y:S02]  /*12a0*/  UMOV UR5, UR6 ;  /* 0x0000000600057c82 */ /* 0x000fe40008000000 */
[----:B------:R-:W-:Y:S06]  /*12b0*/  BAR.SYNC.DEFER_BLOCKING 0x0 ;  /* 0x0000000000007b1d */ /* 0x000fec0000010000 */
[----:B------:R-:W-:Y:S05]  /*12c0*/  @P5 BRA `(.L_x_13) ;  /* 0xfffffff400d85947 */ /* 0x000fea000383ffff */
.L_x_6:
[----:B------:R-:W-:Y:S05]  /*12d0*/  @P1 EXIT ;  /* 0x000000000000194d */ /* 0x000fea0003800000 */
[----:B------:R-:W4:Y:S01]  /*12e0*/  LDCU UR5, c[0x0][0x384] ;  /* 0x00007080ff0577ac */ /* 0x000f220008000800 */
[----:B------:R-:W-:Y:S01]  /*12f0*/  BSSY.RECONVERGENT B0, `(.L_x_14) ;  /* 0x000000f000007945 */ /* 0x000fe20003800200 */
[----:B----4-:R-:W-:-:S05]  /*1300*/  VIADD R0, R4, UR5 ;  /* 0x0000000504007c36 */ /* 0x010fca0008000000 */
[----:B------:R-:W-:-:S06]  /*1310*/  LEA R0, R0, UR4, 0x2 ;  /* 0x0000000400007c11 */ /* 0x000fcc000f8e10ff */
[----:B------:R-:W4:Y:S02]  /*1320*/  LDS R0, [R0+-0x4] ;  /* 0xfffffc0000007984 */ /* 0x000f240000000800 */
[----:B----4-:R-:W-:Y:S01]  /*1330*/  IADD3 R2, PT, PT, R0, -0xd000000, RZ ;  /* 0xf300000000027810 */ /* 0x010fe20007ffe0ff */
[----:B------:R4:W0:Y:S03]  /*1340*/  MUFU.RSQ R3, R0 ;  /* 0x0000000000037308 */ /* 0x0008260000001400 */
[----:B------:R-:W-:-:S13]  /*1350*/  ISETP.GT.U32.AND P0, PT, R2, 0x727fffff, PT ;  /* 0x727fffff0200780c */ /* 0x000fda0003f04070 */
[----:B----4-:R-:W-:Y:S05]  /*1360*/  @!P0 BRA `(.L_x_15) ;  /* 0x00000000000c8947 */ /* 0x010fea0003800000 */
[----:B-12---:R-:W-:-:S07]  /*1370*/  MOV R9, 0x1390 ;  /* 0x0000139000097802 */ /* 0x006fce0000000f00 */
[----:B0--3--:R-:W-:Y:S05]  /*1380*/  CALL.REL.NOINC `($__internal_0_$__cuda_sm20_sqrt_rn_f32_slowpath) ;  /* 0x0000000000807944 */ /* 0x009fea0003c00000 */
[----:B------:R-:W-:Y:S05]  /*1390*/  BRA `(.L_x_16) ;  /* 0x0000000000107947 */ /* 0x000fea0003800000 */
.L_x_15:
[----:B0-----:R-:W-:Y:S01]  /*13a0*/  FMUL.FTZ R5, R0, R3 ;  /* 0x0000000300057220 */ /* 0x001fe20000410000 */
[----:B------:R-:W-:-:S03]  /*13b0*/  FMUL.FTZ R2, R3, 0.5 ;  /* 0x3f00000003027820 */ /* 0x000fc60000410000 */
[----:B------:R-:W-:-:S04]  /*13c0*/  FFMA R0, -R5, R5, R0 ;  /* 0x0000000505007223 */ /* 0x000fc80000000100 */
[----:B------:R-:W-:-:S07]  /*13d0*/  FFMA R5, R0, R2, R5 ;  /* 0x0000000200057223 */ /* 0x000fce0000000005 */
.L_x_16:
[----:B------:R-:W-:Y:S05]  /*13e0*/  BSYNC.RECONVERGENT B0 ;  /* 0x0000000000007941 */ /* 0x000fea0003800200 */
.L_x_14:
[----:B------:R-:W0:Y:S01]  /*13f0*/  LDCU UR6, c[0x0][0x384] ;  /* 0x00007080ff0677ac */ /* 0x000e220008000800 */
[----:B------:R-:W4:Y:S01]  /*1400*/  LDCU.64 UR4, c[0x0][0x3a0] ;  /* 0x00007400ff0477ac */ /* 0x000f220008000a00 */
[----:B0-----:R-:W0:Y:S01]  /*1410*/  I2F.U32.RP R0, UR6 ;  /* 0x0000000600007d06 */ /* 0x001e220008209000 */
[----:B------:R-:W-:-:S07]  /*1420*/  ISETP.NE.U32.AND P2, PT, RZ, UR6, PT ;  /* 0x00000006ff007c0c */ /* 0x000fce000bf45070 */
[----:B0-----:R-:W0:Y:S02]  /*1430*/  MUFU.RCP R0, R0 ;  /* 0x0000000000007308 */ /* 0x001e240000001000 */
[----:B0-----:R-:W-:-:S06]  /*1440*/  VIADD R2, R0, 0xffffffe ;  /* 0x0ffffffe00027836 */ /* 0x001fcc0000000000 */
[----:B------:R0:W5:Y:S02]  /*1450*/  F2I.FTZ.U32.TRUNC.NTZ R3, R2 ;  /* 0x0000000200037305 */ /* 0x000164000021f000 */
[----:B0-----:R-:W-:Y:S01]  /*1460*/  IMAD.MOV.U32 R2, RZ, RZ, RZ ;  /* 0x000000ffff027224 */ /* 0x001fe200078e00ff */
[----:B-----5:R-:W-:-:S05]  /*1470*/  IADD3 R7, PT, PT, RZ, -R3, RZ ;  /* 0x80000003ff077210 */ /* 0x020fca0007ffe0ff */
[----:B------:R-:W-:-:S04]  /*1480*/  IMAD R7, R7, UR6, RZ ;  /* 0x0000000607077c24 */ /* 0x000fc8000f8e02ff */
[----:B------:R-:W-:-:S06]  /*1490*/  IMAD.HI.U32 R7, R3, R7, R2 ;  /* 0x0000000703077227 */ /* 0x000fcc00078e0002 */
[----:B------:R-:W-:-:S05]  /*14a0*/  IMAD.HI.U32 R7, R7, R4, RZ ;  /* 0x0000000407077227 */ /* 0x000fca00078e00ff */
[----:B------:R-:W-:-:S05]  /*14b0*/  IADD3 R3, PT, PT, -R7, RZ, RZ ;  /* 0x000000ff07037210 */ /* 0x000fca0007ffe1ff */
[----:B------:R-:W-:-:S05]  /*14c0*/  IMAD R3, R3, UR6, R4 ;  /* 0x0000000603037c24 */ /* 0x000fca000f8e0204 */
[----:B------:R-:W-:-:S13]  /*14d0*/  ISETP.GE.U32.AND P0, PT, R3, UR6, PT ;  /* 0x0000000603007c0c */ /* 0x000fda000bf06070 */
[----:B------:R-:W-:Y:S01]  /*14e0*/  @P0 VIADD R3, R3, -UR6 ;  /* 0x8000000603030c36 */ /* 0x000fe20008000000 */
[----:B------:R-:W-:-:S04]  /*14f0*/  @P0 IADD3 R7, PT, PT, R7, 0x1, RZ ;  /* 0x0000000107070810 */ /* 0x000fc80007ffe0ff */
[----:B------:R-:W-:-:S13]  /*1500*/  ISETP.GE.U32.AND P1, PT, R3, UR6, PT ;  /* 0x0000000603007c0c */ /* 0x000fda000bf26070 */
[----:B------:R-:W-:Y:S01]  /*1510*/  @P1 VIADD R7, R7, 0x1 ;  /* 0x0000000107071836 */ /* 0x000fe20000000000 */
[----:B------:R-:W-:-:S04]  /*1520*/  @!P2 LOP3.LUT R7, RZ, UR6, RZ, 0x33, !PT ;  /* 0x00000006ff07ac12 */ /* 0x000fc8000f8e33ff */
[----:B------:R-:W-:-:S04]  /*1530*/  IADD3 R6, P0, PT, R6, R7, RZ ;  /* 0x0000000706067210 */ /* 0x000fc80007f1e0ff */
[----:B------:R-:W-:Y:S02]  /*1540*/  IADD3.X R3, PT, PT, RZ, RZ, RZ, P0, !PT ;  /* 0x000000ffff037210 */ /* 0x000fe400007fe4ff */
[----:B----4-:R-:W-:-:S04]  /*1550*/  LEA R2, P0, R6, UR4, 0x2 ;  /* 0x0000000406027c11 */ /* 0x010fc8000f8010ff */
[----:B------:R-:W-:-:S05]  /*1560*/  LEA.HI.X R3, R6, UR5, R3, 0x2, P0 ;  /* 0x0000000506037c11 */ /* 0x000fca00080f1403 */
[----:B------:R-:W-:Y:S01]  /*1570*/  STG.E desc[UR8][R2.64], R5 ;  /* 0x0000000502007986 */ /* 0x000fe2000c101908 */
[----:B------:R-:W-:Y:S05]  /*1580*/  EXIT ;  /* 0x000000000000794d */ /* 0x000fea0003800000 */
        .weak           $__internal_0_$__cuda_sm20_sqrt_rn_f32_slowpath
        .type           $__internal_0_$__cuda_sm20_sqrt_rn_f32_slowpath,@function
        .size           $__internal_0_$__cuda_sm20_sqrt_rn_f32_slowpath,(.L_x_19 - $__internal_0_$__cuda_sm20_sqrt_rn_f32_slowpath)
$__internal_0_$__cuda_sm20_sqrt_rn_f32_slowpath:
[----:B------:R-:W-:-:S13]  /*1590*/  LOP3.LUT P0, RZ, R0, 0x7fffffff, RZ, 0xc0, !PT ;  /* 0x7fffffff00ff7812 */ /* 0x000fda000780c0ff */
[----:B------:R-:W-:Y:S01]  /*15a0*/  @!P0 IMAD.MOV.U32 R2, RZ, RZ, R0 ;  /* 0x000000ffff028224 */ /* 0x000fe200078e0000 */
[----:B------:R-:W-:Y:S06]  /*15b0*/  @!P0 BRA `(.L_x_17) ;  /* 0x0000000000408947 */ /* 0x000fec0003800000 */
[----:B------:R-:W-:-:S13]  /*15c0*/  FSETP.GEU.FTZ.AND P0, PT, R0, RZ, PT ;  /* 0x000000ff0000720b */ /* 0x000fda0003f1e000 */
[----:B------:R-:W-:Y:S01]  /*15d0*/  @!P0 MOV R2, 0x7fffffff ;  /* 0x7fffffff00028802 */ /* 0x000fe20000000f00 */
[----:B------:R-:W-:Y:S06]  /*15e0*/  @!P0 BRA `(.L_x_17) ;  /* 0x0000000000348947 */ /* 0x000fec0003800000 */
[----:B------:R-:W-:-:S13]  /*15f0*/  FSETP.GTU.FTZ.AND P0, PT, |R0|, +INF , PT ;  /* 0x7f8000000000780b */ /* 0x000fda0003f1c200 */
[----:B------:R-:W-:Y:S01]  /*1600*/  @P0 FADD.FTZ R2, R0, 1 ;  /* 0x3f80000000020421 */ /* 0x000fe20000010000 */
[----:B------:R-:W-:Y:S06]  /*1610*/  @P0 BRA `(.L_x_17) ;  /* 0x0000000000280947 */ /* 0x000fec0003800000 */
[----:B------:R-:W-:-:S13]  /*1620*/  FSETP.NEU.FTZ.AND P0, PT, |R0|, +INF , PT ;  /* 0x7f8000000000780b */ /* 0x000fda0003f1d200 */
[----:B------:R-:W-:-:S04]  /*1630*/  @P0 FFMA R3, R0, 1.84467440737095516160e+19, RZ ;  /* 0x5f80000000030823 */ /* 0x000fc800000000ff */
[----:B------:R-:W0:Y:S02]  /*1640*/  @P0 MUFU.RSQ R2, R3 ;  /* 0x0000000300020308 */ /* 0x000e240000001400 */
[----:B0-----:R-:W-:Y:S01]  /*1650*/  @P0 FMUL.FTZ R8, R3, R2 ;  /* 0x0000000203080220 */ /* 0x001fe20000410000 */
[----:B------:R-:W-:Y:S01]  /*1660*/  @P0 FMUL.FTZ R7, R2, 0.5 ;  /* 0x3f00000002070820 */ /* 0x000fe20000410000 */
[----:B------:R-:W-:Y:S02]  /*1670*/  @!P0 IMAD.MOV.U32 R2, RZ, RZ, R0 ;  /* 0x000000ffff028224 */ /* 0x000fe400078e0000 */
[----:B------:R-:W-:-:S04]  /*1680*/  @P0 FADD.FTZ R5, -R8, -RZ ;  /* 0x800000ff08050221 */ /* 0x000fc80000010100 */
[----:B------:R-:W-:-:S04]  /*1690*/  @P0 FFMA R5, R8, R5, R3 ;  /* 0x0000000508050223 */ /* 0x000fc80000000003 */
[----:B------:R-:W-:-:S04]  /*16a0*/  @P0 FFMA R5, R5, R7, R8 ;  /* 0x0000000705050223 */ /* 0x000fc80000000008 */
[----:B------:R-:W-:-:S07]  /*16b0*/  @P0 FMUL.FTZ R2, R5, 2.3283064365386962891e-10 ;  /* 0x2f80000005020820 */ /* 0x000fce0000410000 */
.L_x_17:
[----:B------:R-:W-:Y:S01]  /*16c0*/  HFMA2 R3, -RZ, RZ, 0, 0 ;  /* 0x00000000ff037431 */ /* 0x000fe200000001ff */
[----:B------:R-:W-:Y:S01]  /*16d0*/  MOV R5, R2 ;  /* 0x0000000200057202 */ /* 0x000fe20000000f00 */
[----:B------:R-:W-:-:S04]  /*16e0*/  IMAD.MOV.U32 R2, RZ, RZ, R9 ;  /* 0x000000ffff027224 */ /* 0x000fc800078e0009 */
[----:B------:R-:W-:Y:S05]  /*16f0*/  RET.REL.NODEC R2 `(_Z8calc_dtwjjjPfS_S_) ;  /* 0xffffffe802407950 */ /* 0x000fea0003c3ffff */
.L_x_18:
[----:B------:R-:W-:-:S00]  /*1700*/  BRA `(.L_x_18) ;  /* 0xfffffffc00fc7947 */ /* 0x000fc0000383ffff */
[----:B------:R-:W-:-:S00]  /*1710*/  NOP ;  /* 0x0000000000007918 */ /* 0x000fc00000000000 */
        /* <DEDUP_REMOVED lines=14> */
.L_x_19:


//--------------------- .nv.shared._Z8calc_dtwjjjPfS_S_ --------------------------
	.section	.nv.shared._Z8calc_dtwjjjPfS_S_,"aw",@nobits
	.sectionflags	@""
	.align	16
	.zero		1024


//--------------------- .nv.shared.reserved.0     --------------------------
	.section	.nv.shared.reserved.0,"aw",@nobits
	.weak		__nv_reservedSMEM_offset_0_alias
	.size		__nv_reservedSMEM_offset_0_alias, 0, 64
	.other		__nv_reservedSMEM_offset_0_alias,@"STO_CUDA_RESERVED_SHARED STV_DEFAULT"
__nv_reservedSMEM_offset_0_alias:
	.zero		0
	.zero		64


//--------------------- .nv.constant0._Z8calc_dtwjjjPfS_S_ --------------------------
	.section	.nv.constant0._Z8calc_dtwjjjPfS_S_,"a",@progbits
	.sectionflags	@""
	.align	4
.nv.constant0._Z8calc_dtwjjjPfS_S_:
	.zero		936


//--------------------- SYMBOLS --------------------------

	.type		.nv.reservedSmem.offset0,@object
	.size		.nv.reservedSmem.offset0,0x4
	.type		.nv.reservedSmem.cap,@object
	.size		.nv.reservedSmem.cap,0x4
